//
// Generated by NVIDIA NVVM Compiler
//
// Compiler Build ID: CL-36424714
// Cuda compilation tools, release 13.0, V13.0.88
// Based on NVVM 20.0.0
//

.version 9.0
.target sm_100
.address_size 64

	// .globl	_Z10sum_kernelPKfPfi
.extern .shared .align 16 .b8 sblock[];

.visible .entry _Z10sum_kernelPKfPfi(
	.param .u64 .ptr .align 1 _Z10sum_kernelPKfPfi_param_0,
	.param .u64 .ptr .align 1 _Z10sum_kernelPKfPfi_param_1,
	.param .u32 _Z10sum_kernelPKfPfi_param_2
)
{
	.reg .pred 	%p<7>;
	.reg .b32 	%r<15>;
	.reg .b32 	%f<6>;
	.reg .b64 	%rd<9>;

	ld.param.u64 	%rd1, [_Z10sum_kernelPKfPfi_param_0];
	ld.param.u64 	%rd2, [_Z10sum_kernelPKfPfi_param_1];
	ld.param.u32 	%r8, [_Z10sum_kernelPKfPfi_param_2];
	mov.u32 	%r1, %tid.x;
	mov.u32 	%r14, %ntid.x;
	mov.u32 	%r3, %ctaid.x;
	mad.lo.s32 	%r4, %r14, %r3, %r1;
	setp.ge.s32 	%p1, %r4, %r8;
	@%p1 bra 	$L__BB0_6;
	cvta.to.global.u64 	%rd3, %rd1;
	mul.wide.s32 	%rd4, %r4, 4;
	add.s64 	%rd5, %rd3, %rd4;
	ld.global.f32 	%f1, [%rd5];
	shl.b32 	%r9, %r1, 2;
	mov.u32 	%r10, sblock;
	add.s32 	%r5, %r10, %r9;
	st.shared.f32 	[%r5], %f1;
	bar.sync 	0;
	setp.lt.u32 	%p2, %r14, 2;
	@%p2 bra 	$L__BB0_5;
$L__BB0_2:
	shr.u32 	%r7, %r14, 1;
	setp.ge.u32 	%p3, %r1, %r7;
	add.s32 	%r11, %r7, %r4;
	setp.ge.s32 	%p4, %r11, %r8;
	or.pred  	%p5, %p3, %p4;
	@%p5 bra 	$L__BB0_4;
	ld.shared.f32 	%f2, [%r5];
	shl.b32 	%r12, %r7, 2;
	add.s32 	%r13, %r5, %r12;
	ld.shared.f32 	%f3, [%r13];
	add.f32 	%f4, %f2, %f3;
	st.shared.f32 	[%r5], %f4;
$L__BB0_4:
	bar.sync 	0;
	setp.gt.u32 	%p6, %r14, 3;
	mov.u32 	%r14, %r7;
	@%p6 bra 	$L__BB0_2;
$L__BB0_5:
	ld.shared.f32 	%f5, [sblock];
	cvta.to.global.u64 	%rd6, %rd2;
	mul.wide.u32 	%rd7, %r3, 4;
	add.s64 	%rd8, %rd6, %rd7;
	st.global.f32 	[%rd8], %f5;
$L__BB0_6:
	ret;

}


// ===== COMPILED SASS (sm_100) =====

	.target	sm_100

	.elftype	@"ET_EXEC"


//--------------------- .note.nv.tkinfo           --------------------------
	.section	.note.nv.tkinfo,"",@"SHT_NOTE"
	.sectionflags	@"SHF_NOTE_NV_TKINFO"
	.tkinfo
        /*0018*/ 	.word	0x00000002
        /*0030*/ 	.string	""
        /*0030*/ 	.string	"ptxas"
        /*0030*/ 	.string	"Cuda compilation tools, release 13.0, V13.0.88"
        /*0030*/ 	.string	"Build cuda_13.0.r13.0/compiler.36424714_0"
        /*0030*/ 	.string	"-arch sm_100 -m 64 "



//--------------------- .note.nv.cuinfo           --------------------------
	.section	.note.nv.cuinfo,"",@"SHT_NOTE"
	.sectionflags	@"SHF_NOTE_NV_CUINFO"
        /*0018*/ 	.short	0x0002
        /*001a*/ 	.short	0x0064
        /*001c*/ 	.short	0x0082
	.zero		2


//--------------------- .nv.info                  --------------------------
	.section	.nv.info,"",@"SHT_CUDA_INFO"
	.align	4


	//----- nvinfo : EIATTR_REGCOUNT
	.align		4
        /*0000*/ 	.byte	0x04, 0x2f
        /*0002*/ 	.short	(.L_1 - .L_0)
	.align		4
.L_0:
        /*0004*/ 	.word	index@(_Z10sum_kernelPKfPfi)
        /*0008*/ 	.word	0x0000000c


	//----- nvinfo : EIATTR_FRAME_SIZE
	.align		4
.L_1:
        /*000c*/ 	.byte	0x04, 0x11
        /*000e*/ 	.short	(.L_3 - .L_2)
	.align		4
.L_2:
        /*0010*/ 	.word	index@(_Z10sum_kernelPKfPfi)
        /*0014*/ 	.word	0x00000000


	//----- nvinfo : EIATTR_MIN_STACK_SIZE
	.align		4
.L_3:
        /*0018*/ 	.byte	0x04, 0x12
        /*001a*/ 	.short	(.L_5 - .L_4)
	.align		4
.L_4:
        /*001c*/ 	.word	index@(_Z10sum_kernelPKfPfi)
        /*0020*/ 	.word	0x00000000
.L_5:


//--------------------- .nv.compat                --------------------------
	.section	.nv.compat,"",@"SHT_CUDA_COMPAT_INFO"
	.align	4
        /*0000*/ 	.byte	0x02, 0x09, 0x00, 0x00, 0x02, 0x02, 0x01, 0x00, 0x02, 0x05, 0x05, 0x00, 0x03, 0x07, 0x01, 0x01
        /*0010*/ 	.byte	0x02, 0x03, 0x00, 0x00, 0x02, 0x06, 0x01, 0x00, 0x04, 0x0b, 0x08, 0x00, 0x09, 0x00, 0x00, 0x00
        /*0020*/ 	.byte	0x00, 0x00, 0x00, 0x00


//--------------------- .nv.info._Z10sum_kernelPKfPfi --------------------------
	.section	.nv.info._Z10sum_kernelPKfPfi,"",@"SHT_CUDA_INFO"
	.sectionflags	@""
	.align	4


	//----- nvinfo : EIATTR_CUDA_API_VERSION
	.align		4
        /*0000*/ 	.byte	0x04, 0x37
        /*0002*/ 	.short	(.L_7 - .L_6)
.L_6:
        /*0004*/ 	.word	0x00000082


	//----- nvinfo : EIATTR_KPARAM_INFO
	.align		4
.L_7:
        /*0008*/ 	.byte	0x04, 0x17
        /*000a*/ 	.short	(.L_9 - .L_8)
.L_8:
        /*000c*/ 	.word	0x00000000
        /*0010*/ 	.short	0x0002
        /*0012*/ 	.short	0x0010
        /*0014*/ 	.byte	0x00, 0xf0, 0x11, 0x00


	//----- nvinfo : EIATTR_KPARAM_INFO
	.align		4
.L_9:
        /*0018*/ 	.byte	0x04, 0x17
        /*001a*/ 	.short	(.L_11 - .L_10)
.L_10:
        /*001c*/ 	.word	0x00000000
        /*0020*/ 	.short	0x0001
        /*0022*/ 	.short	0x0008
        /*0024*/ 	.byte	0x00, 0xf5, 0x21, 0x00


	//----- nvinfo : EIATTR_KPARAM_INFO
	.align		4
.L_11:
        /*0028*/ 	.byte	0x04, 0x17
        /*002a*/ 	.short	(.L_13 - .L_12)
.L_12:
        /*002c*/ 	.word	0x00000000
        /*0030*/ 	.short	0x0000
        /*0032*/ 	.short	0x0000
        /*0034*/ 	.byte	0x00, 0xf5, 0x21, 0x00


	//----- nvinfo : EIATTR_SPARSE_MMA_MASK
	.align		4
.L_13:
        /*0038*/ 	.byte	0x03, 0x50
        /*003a*/ 	.short	0x0000


	//----- nvinfo : EIATTR_MAXREG_COUNT
	.align		4
        /*003c*/ 	.byte	0x03, 0x1b
        /*003e*/ 	.short	0x00ff


	//----- nvinfo : EIATTR_NUM_BARRIERS
	.align		4
        /*0040*/ 	.byte	0x02, 0x4c
        /*0042*/ 	.byte	0x01
	.zero		1


	//----- nvinfo : EIATTR_MERCURY_ISA_VERSION
	.align		4
        /*0044*/ 	.byte	0x03, 0x5f
        /*0046*/ 	.short	0x0101


	//----- nvinfo : EIATTR_VRC_CTA_INIT_COUNT
	.align		4
        /*0048*/ 	.byte	0x02, 0x4a
	.zero		1
	.zero		1


	//----- nvinfo : EIATTR_EXIT_INSTR_OFFSETS
	.align		4
        /*004c*/ 	.byte	0x04, 0x1c
        /*004e*/ 	.short	(.L_15 - .L_14)


	//   ....[0]....
.L_14:
        /*0050*/ 	.word	0x00000080


	//   ....[1]....
        /*0054*/ 	.word	0x000002b0


	//----- nvinfo : EIATTR_CBANK_PARAM_SIZE
	.align		4
.L_15:
        /*0058*/ 	.byte	0x03, 0x19
        /*005a*/ 	.short	0x0014


	//----- nvinfo : EIATTR_PARAM_CBANK
	.align		4
        /*005c*/ 	.byte	0x04, 0x0a
        /*005e*/ 	.short	(.L_17 - .L_16)
	.align		4
.L_16:
        /*0060*/ 	.word	index@(.nv.constant0._Z10sum_kernelPKfPfi)
        /*0064*/ 	.short	0x0380
        /*0066*/ 	.short	0x0014


	//----- nvinfo : EIATTR_SW_WAR
	.align		4
.L_17:
        /*0068*/ 	.byte	0x04, 0x36
        /*006a*/ 	.short	(.L_19 - .L_18)
.L_18:
        /*006c*/ 	.word	0x00000008
.L_19:


//--------------------- .nv.callgraph             --------------------------
	.section	.nv.callgraph,"",@"SHT_CUDA_CALLGRAPH"
	.align	4
	.sectionentsize	8
	.align		4
        /*0000*/ 	.word	0x00000000
	.align		4
        /*0004*/ 	.word	0xffffffff
	.align		4
        /*0008*/ 	.word	0x00000000
	.align		4
        /*000c*/ 	.word	0xfffffffe
	.align		4
        /*0010*/ 	.word	0x00000000
	.align		4
        /*0014*/ 	.word	0xfffffffd
	.align		4
        /*0018*/ 	.word	0x00000000
	.align		4
        /*001c*/ 	.word	0xfffffffc


//--------------------- .text._Z10sum_kernelPKfPfi --------------------------
	.section	.text._Z10sum_kernelPKfPfi,"ax",@progbits
	.align	128
        .global         _Z10sum_kernelPKfPfi
        .type           _Z10sum_kernelPKfPfi,@function
        .size           _Z10sum_kernelPKfPfi,(.L_x_3 - _Z10sum_kernelPKfPfi)
        .other          _Z10sum_kernelPKfPfi,@"STO_CUDA_ENTRY STV_DEFAULT"
_Z10sum_kernelPKfPfi:
.text._Z10sum_kernelPKfPfi:
[----:B------:R-:W-:Y:S01]  /*0000*/  LDC R1, c[0x0][0x37c] ;  /* 0x0000df00ff017b82 */ /* 0x000fe20000000800 */
[----:B------:R-:W0:Y:S01]  /*0010*/  S2R R4, SR_TID.X ;  /* 0x0000000000047919 */ /* 0x000e220000002100 */
[----:B------:R-:W1:Y:S01]  /*0020*/  LDCU UR4, c[0x0][0x360] ;  /* 0x00006c00ff0477ac */ /* 0x000e620008000800 */
[----:B------:R-:W0:Y:S01]  /*0030*/  S2R R9, SR_CTAID.X ;  /* 0x0000000000097919 */ /* 0x000e220000002500 */
[----:B------:R-:W2:Y:S01]  /*0040*/  LDCU UR5, c[0x0][0x390] ;  /* 0x00007200ff0577ac */ /* 0x000ea20008000800 */
[----:B-1----:R-:W-:Y:S02]  /*0050*/  IMAD.U32 R0, RZ, RZ, UR4 ;  /* 0x00000004ff007e24 */ /* 0x002fe4000f8e00ff */
[----:B0-----:R-:W-:-:S05]  /*0060*/  IMAD R5, R9, UR4, R4 ;  /* 0x0000000409057c24 */ /* 0x001fca000f8e0204 */
[----:B--2---:R-:W-:-:S13]  /*0070*/  ISETP.GE.AND P0, PT, R5, UR5, PT ;  /* 0x0000000505007c0c */ /* 0x004fda000bf06270 */
[----:B------:R-:W-:Y:S05]  /*0080*/  @P0 EXIT ;  /* 0x000000000000094d */ /* 0x000fea0003800000 */
[----:B------:R-:W0:Y:S01]  /*0090*/  LDC.64 R2, c[0x0][0x380] ;  /* 0x0000e000ff027b82 */ /* 0x000e220000000a00 */
[----:B------:R-:W1:Y:S01]  /*00a0*/  LDCU.64 UR6, c[0x0][0x358] ;  /* 0x00006b00ff0677ac */ /* 0x000e620008000a00 */
[----:B0-----:R-:W-:-:S06]  /*00b0*/  IMAD.WIDE R2, R5, 0x4, R2 ;  /* 0x0000000405027825 */ /* 0x001fcc00078e0202 */
[----:B-1----:R-:W2:Y:S01]  /*00c0*/  LDG.E R2, desc[UR6][R2.64] ;  /* 0x0000000602027981 */ /* 0x002ea2000c1e1900 */
[----:B------:R-:W0:Y:S01]  /*00d0*/  S2UR UR5, SR_CgaCtaId ;  /* 0x00000000000579c3 */ /* 0x000e220000008800 */
[----:B------:R-:W-:Y:S01]  /*00e0*/  UMOV UR4, 0x400 ;  /* 0x0000040000047882 */ /* 0x000fe20000000000 */
[----:B------:R-:W-:Y:S01]  /*00f0*/  ISETP.GE.U32.AND P0, PT, R0, 0x2, PT ;  /* 0x000000020000780c */ /* 0x000fe20003f06070 */
[----:B0-----:R-:W-:-:S06]  /*0100*/  ULEA UR4, UR5, UR4, 0x18 ;  /* 0x0000000405047291 */ /* 0x001fcc000f8ec0ff */
[----:B------:R-:W-:-:S05]  /*0110*/  LEA R7, R4, UR4, 0x2 ;  /* 0x0000000404077c11 */ /* 0x000fca000f8e10ff */
[----:B--2---:R0:W-:Y:S01]  /*0120*/  STS [R7], R2 ;  /* 0x0000000207007388 */ /* 0x0041e20000000800 */
[----:B------:R-:W-:Y:S06]  /*0130*/  BAR.SYNC.DEFER_BLOCKING 0x0 ;  /* 0x0000000000007b1d */ /* 0x000fec0000010000 */
[----:B------:R-:W-:Y:S05]  /*0140*/  @!P0 BRA `(.L_x_0) ;  /* 0x00000000003c8947 */ /* 0x000fea0003800000 */
[----:B------:R-:W1:Y:S01]  /*0150*/  LDCU UR4, c[0x0][0x390] ;  /* 0x00007200ff0477ac */ /* 0x000e620008000800 */
[----:B------:R-:W-:Y:S01]  /*0160*/  NOP ;  /* 0x0000000000007918 */ /* 0x000fe20000000000 */
.L_x_1:
[----:B------:R-:W-:-:S05]  /*0170*/  SHF.R.U32.HI R6, RZ, 0x1, R0 ;  /* 0x00000001ff067819 */ /* 0x000fca0000011600 */
[----:B0-----:R-:W-:-:S05]  /*0180*/  IMAD.IADD R2, R5, 0x1, R6 ;  /* 0x0000000105027824 */ /* 0x001fca00078e0206 */
[----:B-1----:R-:W-:-:S04]  /*0190*/  ISETP.GE.AND P0, PT, R2, UR4, PT ;  /* 0x0000000402007c0c */ /* 0x002fc8000bf06270 */
[----:B------:R-:W-:-:S13]  /*01a0*/  ISETP.GE.U32.OR P0, PT, R4, R6, P0 ;  /* 0x000000060400720c */ /* 0x000fda0000706470 */
[----:B------:R-:W-:Y:S01]  /*01b0*/  @!P0 LEA R3, R6, R7, 0x2 ;  /* 0x0000000706038211 */ /* 0x000fe200078e10ff */
[----:B------:R-:W-:Y:S05]  /*01c0*/  @!P0 LDS R2, [R7] ;  /* 0x0000000007028984 */ /* 0x000fea0000000800 */
[----:B------:R-:W0:Y:S02]  /*01d0*/  @!P0 LDS R3, [R3] ;  /* 0x0000000003038984 */ /* 0x000e240000000800 */
[----:B0-----:R-:W-:-:S05]  /*01e0*/  @!P0 FADD R2, R2, R3 ;  /* 0x0000000302028221 */ /* 0x001fca0000000000 */
[----:B------:R2:W-:Y:S01]  /*01f0*/  @!P0 STS [R7], R2 ;  /* 0x0000000207008388 */ /* 0x0005e20000000800 */
[----:B------:R-:W-:Y:S01]  /*0200*/  BAR.SYNC.DEFER_BLOCKING 0x0 ;  /* 0x0000000000007b1d */ /* 0x000fe20000010000 */
[----:B------:R-:W-:Y:S01]  /*0210*/  ISETP.GT.U32.AND P0, PT, R0, 0x3, PT ;  /* 0x000000030000780c */ /* 0x000fe20003f04070 */
[----:B------:R-:W-:-:S12]  /*0220*/  IMAD.MOV.U32 R0, RZ, RZ, R6 ;  /* 0x000000ffff007224 */ /* 0x000fd800078e0006 */
[----:B--2---:R-:W-:Y:S05]  /*0230*/  @P0 BRA `(.L_x_1) ;  /* 0xfffffffc00cc0947 */ /* 0x004fea000383ffff */
.L_x_0:
[----:B------:R-:W1:Y:S01]  /*0240*/  S2UR UR5, SR_CgaCtaId ;  /* 0x00000000000579c3 */ /* 0x000e620000008800 */
[----:B------:R-:W-:-:S07]  /*0250*/  UMOV UR4, 0x400 ;  /* 0x0000040000047882 */ /* 0x000fce0000000000 */
[----:B0-----:R-:W0:Y:S01]  /*0260*/  LDC.64 R2, c[0x0][0x388] ;  /* 0x0000e200ff027b82 */ /* 0x001e220000000a00 */
[----:B-1----:R-:W-:Y:S01]  /*0270*/  ULEA UR4, UR5, UR4, 0x18 ;  /* 0x0000000405047291 */ /* 0x002fe2000f8ec0ff */
[----:B0-----:R-:W-:-:S08]  /*0280*/  IMAD.WIDE.U32 R2, R9, 0x4, R2 ;  /* 0x0000000409027825 */ /* 0x001fd000078e0002 */
[----:B------:R-:W0:Y:S04]  /*0290*/  LDS R5, [UR4] ;  /* 0x00000004ff057984 */ /* 0x000e280008000800 */
[----:B0-----:R-:W-:Y:S01]  /*02a0*/  STG.E desc[UR6][R2.64], R5 ;  /* 0x0000000502007986 */ /* 0x001fe2000c101906 */
[----:B------:R-:W-:Y:S05]  /*02b0*/  EXIT ;  /* 0x000000000000794d */ /* 0x000fea0003800000 */
.L_x_2:
[----:B------:R-:W-:-:S00]  /*02c0*/  BRA `(.L_x_2) ;  /* 0xfffffffc00fc7947 */ /* 0x000fc0000383ffff */
[----:B------:R-:W-:-:S00]  /*02d0*/  NOP ;  /* 0x0000000000007918 */ /* 0x000fc00000000000 */
        /* <DEDUP_REMOVED lines=10> */
.L_x_3:


//--------------------- .nv.shared._Z10sum_kernelPKfPfi --------------------------
	.section	.nv.shared._Z10sum_kernelPKfPfi,"aw",@nobits
	.sectionflags	@""
	.align	16
	.zero		1024


//--------------------- .nv.shared.reserved.0     --------------------------
	.section	.nv.shared.reserved.0,"aw",@nobits
	.weak		__nv_reservedSMEM_offset_0_alias
	.size		__nv_reservedSMEM_offset_0_alias, 0, 64
	.other		__nv_reservedSMEM_offset_0_alias,@"STO_CUDA_RESERVED_SHARED STV_DEFAULT"
__nv_reservedSMEM_offset_0_alias:
	.zero		0
	.zero		64


//--------------------- .nv.constant0._Z10sum_kernelPKfPfi --------------------------
	.section	.nv.constant0._Z10sum_kernelPKfPfi,"a",@progbits
	.sectionflags	@""
	.align	4
.nv.constant0._Z10sum_kernelPKfPfi:
	.zero		916


//--------------------- SYMBOLS --------------------------

	.type		.nv.reservedSmem.offset0,@object
	.size		.nv.reservedSmem.offset0,0x4
	.type		.nv.reservedSmem.cap,@object
	.size		.nv.reservedSmem.cap,0x4
